//
// Generated by NVIDIA NVVM Compiler
//
// Compiler Build ID: CL-36424714
// Cuda compilation tools, release 13.0, V13.0.88
// Based on NVVM 20.0.0
//

.version 9.0
.target sm_100
.address_size 64

	// .globl	_Z10gainKernelPf

.visible .entry _Z10gainKernelPf(
	.param .u64 .ptr .align 1 _Z10gainKernelPf_param_0
)
{
	.reg .b32 	%r<2>;
	.reg .b32 	%f<3>;
	.reg .b64 	%rd<5>;

	ld.param.u64 	%rd1, [_Z10gainKernelPf_param_0];
	cvta.to.global.u64 	%rd2, %rd1;
	mov.u32 	%r1, %tid.x;
	mul.wide.u32 	%rd3, %r1, 4;
	add.s64 	%rd4, %rd2, %rd3;
	ld.global.f32 	%f1, [%rd4];
	mul.f32 	%f2, %f1, 0f3F000000;
	st.global.f32 	[%rd4], %f2;
	ret;

}


// ===== COMPILED SASS (sm_100) =====

	.target	sm_100

	.elftype	@"ET_EXEC"


//--------------------- .note.nv.tkinfo           --------------------------
	.section	.note.nv.tkinfo,"",@"SHT_NOTE"
	.sectionflags	@"SHF_NOTE_NV_TKINFO"
	.tkinfo
        /*0018*/ 	.word	0x00000002
        /*0030*/ 	.string	""
        /*0030*/ 	.string	"ptxas"
        /*0030*/ 	.string	"Cuda compilation tools, release 13.0, V13.0.88"
        /*0030*/ 	.string	"Build cuda_13.0.r13.0/compiler.36424714_0"
        /*0030*/ 	.string	"-arch sm_100 -m 64 "



//--------------------- .note.nv.cuinfo           --------------------------
	.section	.note.nv.cuinfo,"",@"SHT_NOTE"
	.sectionflags	@"SHF_NOTE_NV_CUINFO"
        /*0018*/ 	.short	0x0002
        /*001a*/ 	.short	0x0064
        /*001c*/ 	.short	0x0082
	.zero		2


//--------------------- .nv.info                  --------------------------
	.section	.nv.info,"",@"SHT_CUDA_INFO"
	.align	4


	//----- nvinfo : EIATTR_REGCOUNT
	.align		4
        /*0000*/ 	.byte	0x04, 0x2f
        /*0002*/ 	.short	(.L_1 - .L_0)
	.align		4
.L_0:
        /*0004*/ 	.word	index@(_Z10gainKernelPf)
        /*0008*/ 	.word	0x00000008


	//----- nvinfo : EIATTR_FRAME_SIZE
	.align		4
.L_1:
        /*000c*/ 	.byte	0x04, 0x11
        /*000e*/ 	.short	(.L_3 - .L_2)
	.align		4
.L_2:
        /*0010*/ 	.word	index@(_Z10gainKernelPf)
        /*0014*/ 	.word	0x00000000


	//----- nvinfo : EIATTR_MIN_STACK_SIZE
	.align		4
.L_3:
        /*0018*/ 	.byte	0x04, 0x12
        /*001a*/ 	.short	(.L_5 - .L_4)
	.align		4
.L_4:
        /*001c*/ 	.word	index@(_Z10gainKernelPf)
        /*0020*/ 	.word	0x00000000
.L_5:


//--------------------- .nv.compat                --------------------------
	.section	.nv.compat,"",@"SHT_CUDA_COMPAT_INFO"
	.align	4
        /*0000*/ 	.byte	0x02, 0x09, 0x00, 0x00, 0x02, 0x02, 0x01, 0x00, 0x02, 0x05, 0x05, 0x00, 0x03, 0x07, 0x01, 0x01
        /*0010*/ 	.byte	0x02, 0x03, 0x00, 0x00, 0x02, 0x06, 0x01, 0x00, 0x04, 0x0b, 0x08, 0x00, 0x09, 0x00, 0x00, 0x00
        /*0020*/ 	.byte	0x00, 0x00, 0x00, 0x00


//--------------------- .nv.info._Z10gainKernelPf --------------------------
	.section	.nv.info._Z10gainKernelPf,"",@"SHT_CUDA_INFO"
	.sectionflags	@""
	.align	4


	//----- nvinfo : EIATTR_CUDA_API_VERSION
	.align		4
        /*0000*/ 	.byte	0x04, 0x37
        /*0002*/ 	.short	(.L_7 - .L_6)
.L_6:
        /*0004*/ 	.word	0x00000082


	//----- nvinfo : EIATTR_KPARAM_INFO
	.align		4
.L_7:
        /*0008*/ 	.byte	0x04, 0x17
        /*000a*/ 	.short	(.L_9 - .L_8)
.L_8:
        /*000c*/ 	.word	0x00000000
        /*0010*/ 	.short	0x0000
        /*0012*/ 	.short	0x0000
        /*0014*/ 	.byte	0x00, 0xf5, 0x21, 0x00


	//----- nvinfo : EIATTR_SPARSE_MMA_MASK
	.align		4
.L_9:
        /*0018*/ 	.byte	0x03, 0x50
        /*001a*/ 	.short	0x0000


	//----- nvinfo : EIATTR_MAXREG_COUNT
	.align		4
        /*001c*/ 	.byte	0x03, 0x1b
        /*001e*/ 	.short	0x00ff


	//----- nvinfo : EIATTR_MERCURY_ISA_VERSION
	.align		4
        /*0020*/ 	.byte	0x03, 0x5f
        /*0022*/ 	.short	0x0101


	//----- nvinfo : EIATTR_VRC_CTA_INIT_COUNT
	.align		4
        /*0024*/ 	.byte	0x02, 0x4a
	.zero		1
	.zero		1


	//----- nvinfo : EIATTR_EXIT_INSTR_OFFSETS
	.align		4
        /*0028*/ 	.byte	0x04, 0x1c
        /*002a*/ 	.short	(.L_11 - .L_10)


	//   ....[0]....
.L_10:
        /*002c*/ 	.word	0x00000080


	//----- nvinfo : EIATTR_CBANK_PARAM_SIZE
	.align		4
.L_11:
        /*0030*/ 	.byte	0x03, 0x19
        /*0032*/ 	.short	0x0008


	//----- nvinfo : EIATTR_PARAM_CBANK
	.align		4
        /*0034*/ 	.byte	0x04, 0x0a
        /*0036*/ 	.short	(.L_13 - .L_12)
	.align		4
.L_12:
        /*0038*/ 	.word	index@(.nv.constant0._Z10gainKernelPf)
        /*003c*/ 	.short	0x0380
        /*003e*/ 	.short	0x0008


	//----- nvinfo : EIATTR_SW_WAR
	.align		4
.L_13:
        /*0040*/ 	.byte	0x04, 0x36
        /*0042*/ 	.short	(.L_15 - .L_14)
.L_14:
        /*0044*/ 	.word	0x00000008
.L_15:


//--------------------- .nv.callgraph             --------------------------
	.section	.nv.callgraph,"",@"SHT_CUDA_CALLGRAPH"
	.align	4
	.sectionentsize	8
	.align		4
        /*0000*/ 	.word	0x00000000
	.align		4
        /*0004*/ 	.word	0xffffffff
	.align		4
        /*0008*/ 	.word	0x00000000
	.align		4
        /*000c*/ 	.word	0xfffffffe
	.align		4
        /*0010*/ 	.word	0x00000000
	.align		4
        /*0014*/ 	.word	0xfffffffd
	.align		4
        /*0018*/ 	.word	0x00000000
	.align		4
        /*001c*/ 	.word	0xfffffffc


//--------------------- .text._Z10gainKernelPf    --------------------------
	.section	.text._Z10gainKernelPf,"ax",@progbits
	.align	128
        .global         _Z10gainKernelPf
        .type           _Z10gainKernelPf,@function
        .size           _Z10gainKernelPf,(.L_x_1 - _Z10gainKernelPf)
        .other          _Z10gainKernelPf,@"STO_CUDA_ENTRY STV_DEFAULT"
_Z10gainKernelPf:
.text._Z10gainKernelPf:
[----:B------:R-:W-:Y:S01]  /*0000*/  LDC R1, c[0x0][0x37c] ;  /* 0x0000df00ff017b82 */ /* 0x000fe20000000800 */
[----:B------:R-:W0:Y:S07]  /*0010*/  S2R R5, SR_TID.X ;  /* 0x0000000000057919 */ /* 0x000e2e0000002100 */
[----:B------:R-:W0:Y:S01]  /*0020*/  LDC.64 R2, c[0x0][0x380] ;  /* 0x0000e000ff027b82 */ /* 0x000e220000000a00 */
[----:B------:R-:W1:Y:S01]  /*0030*/  LDCU.64 UR4, c[0x0][0x358] ;  /* 0x00006b00ff0477ac */ /* 0x000e620008000a00 */
[----:B0-----:R-:W-:-:S05]  /*0040*/  IMAD.WIDE.U32 R2, R5, 0x4, R2 ;  /* 0x0000000405027825 */ /* 0x001fca00078e0002 */
[----:B-1----:R-:W2:Y:S02]  /*0050*/  LDG.E R0, desc[UR4][R2.64] ;  /* 0x0000000402007981 */ /* 0x002ea4000c1e1900 */
[----:B--2---:R-:W-:-:S05]  /*0060*/  FMUL R5, R0, 0.5 ;  /* 0x3f00000000057820 */ /* 0x004fca0000400000 */
[----:B------:R-:W-:Y:S01]  /*0070*/  STG.E desc[UR4][R2.64], R5 ;  /* 0x0000000502007986 */ /* 0x000fe2000c101904 */
[----:B------:R-:W-:Y:S05]  /*0080*/  EXIT ;  /* 0x000000000000794d */ /* 0x000fea0003800000 */
.L_x_0:
[----:B------:R-:W-:-:S00]  /*0090*/  BRA `(.L_x_0) ;  /* 0xfffffffc00fc7947 */ /* 0x000fc0000383ffff */
[----:B------:R-:W-:-:S00]  /*00a0*/  NOP ;  /* 0x0000000000007918 */ /* 0x000fc00000000000 */
        /* <DEDUP_REMOVED lines=13> */
.L_x_1:


//--------------------- .nv.shared.reserved.0     --------------------------
	.section	.nv.shared.reserved.0,"aw",@nobits
	.weak		__nv_reservedSMEM_offset_0_alias
	.size		__nv_reservedSMEM_offset_0_alias, 0, 64
	.other		__nv_reservedSMEM_offset_0_alias,@"STO_CUDA_RESERVED_SHARED STV_DEFAULT"
__nv_reservedSMEM_offset_0_alias:
	.zero		0
	.zero		64


//--------------------- .nv.constant0._Z10gainKernelPf --------------------------
	.section	.nv.constant0._Z10gainKernelPf,"a",@progbits
	.sectionflags	@""
	.align	4
.nv.constant0._Z10gainKernelPf:
	.zero		904


//--------------------- SYMBOLS --------------------------

	.type		.nv.reservedSmem.offset0,@object
	.size		.nv.reservedSmem.offset0,0x4
